	.headerflags	@"EF_CUDA_TEXMODE_UNIFIED EF_CUDA_64BIT_ADDRESS EF_CUDA_SM86 EF_CUDA_VIRTUAL_SM(EF_CUDA_SM86)"
	.elftype	@"ET_EXEC"


//--------------------- .nv.info                  --------------------------
	.section	.nv.info,"",@"SHT_CUDA_INFO"
	.align	4


	//----- nvinfo : EIATTR_REGCOUNT
	.align		4
        /*0000*/ 	.byte	0x04, 0x2f
        /*0002*/ 	.short	(.L_1 - .L_0)
	.align		4
.L_0:
        /*0004*/ 	.word	index@(triton__0d1d2d3d4de)
        /*0008*/ 	.word	0x00000012


	//----- nvinfo : EIATTR_MAX_STACK_SIZE
	.align		4
.L_1:
        /*000c*/ 	.byte	0x04, 0x23
        /*000e*/ 	.short	(.L_3 - .L_2)
	.align		4
.L_2:
        /*0010*/ 	.word	index@(triton__0d1d2d3d4de)
        /*0014*/ 	.word	0x00000000


	//----- nvinfo : EIATTR_MIN_STACK_SIZE
	.align		4
.L_3:
        /*0018*/ 	.byte	0x04, 0x12
        /*001a*/ 	.short	(.L_5 - .L_4)
	.align		4
.L_4:
        /*001c*/ 	.word	index@(triton__0d1d2d3d4de)
        /*0020*/ 	.word	0x00000000


	//----- nvinfo : EIATTR_FRAME_SIZE
	.align		4
.L_5:
        /*0024*/ 	.byte	0x04, 0x11
        /*0026*/ 	.short	(.L_7 - .L_6)
	.align		4
.L_6:
        /*0028*/ 	.word	index@(triton__0d1d2d3d4de)
        /*002c*/ 	.word	0x00000000
.L_7:


//--------------------- .nv.info.triton__0d1d2d3d4de --------------------------
	.section	.nv.info.triton__0d1d2d3d4de,"",@"SHT_CUDA_INFO"
	.align	4


	//----- nvinfo : EIATTR_CUDA_API_VERSION
	.align		4
        /*0000*/ 	.byte	0x04, 0x37
        /*0002*/ 	.short	(.L_9 - .L_8)
.L_8:
        /*0004*/ 	.word	0x0000007b


	//----- nvinfo : EIATTR_SW2861232_WAR
	.align		4
.L_9:
        /*0008*/ 	.byte	0x01, 0x35
	.zero		2


	//----- nvinfo : EIATTR_PARAM_CBANK
	.align		4
        /*000c*/ 	.byte	0x04, 0x0a
        /*000e*/ 	.short	(.L_11 - .L_10)
	.align		4
.L_10:
        /*0010*/ 	.word	index@(.nv.constant0.triton__0d1d2d3d4de)
        /*0014*/ 	.short	0x0160
        /*0016*/ 	.short	0x0024


	//----- nvinfo : EIATTR_CBANK_PARAM_SIZE
	.align		4
.L_11:
        /*0018*/ 	.byte	0x03, 0x19
        /*001a*/ 	.short	0x0024


	//----- nvinfo : EIATTR_KPARAM_INFO
	.align		4
        /*001c*/ 	.byte	0x04, 0x17
        /*001e*/ 	.short	(.L_13 - .L_12)
.L_12:
        /*0020*/ 	.word	0x00000000
        /*0024*/ 	.short	0x0004
        /*0026*/ 	.short	0x0020
        /*0028*/ 	.byte	0x00, 0xf0, 0x11, 0x00


	//----- nvinfo : EIATTR_KPARAM_INFO
	.align		4
.L_13:
        /*002c*/ 	.byte	0x04, 0x17
        /*002e*/ 	.short	(.L_15 - .L_14)
.L_14:
        /*0030*/ 	.word	0x00000000
        /*0034*/ 	.short	0x0003
        /*0036*/ 	.short	0x0018
        /*0038*/ 	.byte	0x00, 0xf0, 0x21, 0x00


	//----- nvinfo : EIATTR_KPARAM_INFO
	.align		4
.L_15:
        /*003c*/ 	.byte	0x04, 0x17
        /*003e*/ 	.short	(.L_17 - .L_16)
.L_16:
        /*0040*/ 	.word	0x00000000
        /*0044*/ 	.short	0x0002
        /*0046*/ 	.short	0x0010
        /*0048*/ 	.byte	0x00, 0xf0, 0x21, 0x00


	//----- nvinfo : EIATTR_KPARAM_INFO
	.align		4
.L_17:
        /*004c*/ 	.byte	0x04, 0x17
        /*004e*/ 	.short	(.L_19 - .L_18)
.L_18:
        /*0050*/ 	.word	0x00000000
        /*0054*/ 	.short	0x0001
        /*0056*/ 	.short	0x0008
        /*0058*/ 	.byte	0x00, 0xf0, 0x21, 0x00


	//----- nvinfo : EIATTR_KPARAM_INFO
	.align		4
.L_19:
        /*005c*/ 	.byte	0x04, 0x17
        /*005e*/ 	.short	(.L_21 - .L_20)
.L_20:
        /*0060*/ 	.word	0x00000000
        /*0064*/ 	.short	0x0000
        /*0066*/ 	.short	0x0000
        /*0068*/ 	.byte	0x00, 0xf0, 0x21, 0x00


	//----- nvinfo : EIATTR_MAXREG_COUNT
	.align		4
.L_21:
        /*006c*/ 	.byte	0x03, 0x1b
        /*006e*/ 	.short	0x00ff


	//----- nvinfo : EIATTR_EXIT_INSTR_OFFSETS
	.align		4
        /*0070*/ 	.byte	0x04, 0x1c
        /*0072*/ 	.short	(.L_23 - .L_22)


	//   ....[0]....
.L_22:
        /*0074*/ 	.word	0x00000200


	//   ....[1]....
        /*0078*/ 	.word	0x00000250


	//----- nvinfo : EIATTR_MAX_THREADS
	.align		4
.L_23:
        /*007c*/ 	.byte	0x04, 0x05
        /*007e*/ 	.short	(.L_25 - .L_24)
.L_24:
        /*0080*/ 	.word	0x00000080
        /*0084*/ 	.word	0x00000001
        /*0088*/ 	.word	0x00000001
.L_25:


//--------------------- .nv.rel.action            --------------------------
	.section	.nv.rel.action,"",@"SHT_CUDA_RELOCINFO"
	.align	8
	.sectionentsize	8
        /*0000*/ 	.byte	0x73, 0x00, 0x00, 0x00, 0x00, 0x00, 0x00, 0x00, 0x00, 0x00, 0x00, 0x11, 0x25, 0x00, 0x05, 0x36


//--------------------- .nv.constant0.triton__0d1d2d3d4de --------------------------
	.section	.nv.constant0.triton__0d1d2d3d4de,"a",@progbits
	.align	4
.nv.constant0.triton__0d1d2d3d4de:
	.zero		388


//--------------------- .text.triton__0d1d2d3d4de --------------------------
	.section	.text.triton__0d1d2d3d4de,"ax",@progbits
	.sectioninfo	@"SHI_REGISTERS=18"
	.align	128
        .global         triton__0d1d2d3d4de
        .type           triton__0d1d2d3d4de,@function
        .size           triton__0d1d2d3d4de,(.L_x_1 - triton__0d1d2d3d4de)
        .other          triton__0d1d2d3d4de,@"STO_CUDA_ENTRY STV_DEFAULT"
triton__0d1d2d3d4de:
.text.triton__0d1d2d3d4de:
[----:B------:R-:W-:-:S02]  /*0000*/  MOV R1, c[0x0][0x28] ;  /* 0x00000a0000017a02 */ /* 0x000fc40000000f00 */
[----:B------:R-:W0:Y:S01]  /*0010*/  S2R R0, SR_TID.X ;  /* 0x0000000000007919 */ /* 0x000e220000002100 */
[----:B------:R-:W-:Y:S01]  /*0020*/  MOV R7, 0x4 ;  /* 0x0000000400077802 */ /* 0x000fe20000000f00 */
[----:B------:R-:W-:Y:S01]  /*0030*/  IMAD.MOV.U32 R11, RZ, RZ, RZ ;  /* 0x000000ffff0b7224 */ /* 0x000fe200078e00ff */
[----:B------:R-:W-:Y:S01]  /*0040*/  MOV R9, 0x2 ;  /* 0x0000000200097802 */ /* 0x000fe20000000f00 */
[----:B------:R-:W1:Y:S01]  /*0050*/  S2R R3, SR_CTAID.X ;  /* 0x0000000000037919 */ /* 0x000e620000002500 */
[----:B------:R-:W-:Y:S01]  /*0060*/  PRMT R10, RZ, 0x7610, R10 ;  /* 0x00007610ff0a7816 */ /* 0x000fe2000000000a */
[----:B------:R-:W-:Y:S01]  /*0070*/  IMAD.MOV.U32 R12, RZ, RZ, RZ ;  /* 0x000000ffff0c7224 */ /* 0x000fe200078e00ff */
[----:B------:R-:W-:Y:S01]  /*0080*/  ULDC.64 UR4, c[0x0][0x118] ;  /* 0x0000460000047ab9 */ /* 0x000fe20000000a00 */
[----:B------:R-:W-:Y:S02]  /*0090*/  PRMT R13, RZ, 0x7610, R13 ;  /* 0x00007610ff0d7816 */ /* 0x000fe4000000000d */
[----:B0-----:R-:W-:-:S02]  /*00a0*/  LOP3.LUT R0, R0, 0x7f, RZ, 0xc0, !PT ;  /* 0x0000007f00007812 */ /* 0x001fc400078ec0ff */
[----:B-1----:R-:W-:-:S03]  /*00b0*/  SHF.R.S32.HI R2, RZ, 0x18, R3 ;  /* 0x00000018ff027819 */ /* 0x002fc60000011403 */
[----:B------:R-:W-:Y:S01]  /*00c0*/  IMAD R0, R3, 0x80, R0 ;  /* 0x0000008003007824 */ /* 0x000fe200078e0200 */
[----:B------:R-:W-:-:S03]  /*00d0*/  SGXT R3, R2, 0x1 ;  /* 0x000000010203781a */ /* 0x000fc60000000200 */
[C---:B------:R-:W-:Y:S01]  /*00e0*/  IMAD.WIDE R4, R0.reuse, R7, c[0x0][0x168] ;  /* 0x00005a0000047625 */ /* 0x040fe200078e0207 */
[----:B------:R-:W-:Y:S02]  /*00f0*/  ISETP.GE.AND P0, PT, R0, 0x80, PT ;  /* 0x000000800000780c */ /* 0x000fe40003f06270 */
[----:B------:R-:W-:-:S04]  /*0100*/  LEA.HI R3, R3, R0, RZ, 0x2 ;  /* 0x0000000003037211 */ /* 0x000fc800078f10ff */
[----:B------:R-:W-:Y:S01]  /*0110*/  SHF.R.S32.HI R6, RZ, 0x2, R3 ;  /* 0x00000002ff067819 */ /* 0x000fe20000011403 */
[----:B------:R-:W-:-:S04]  /*0120*/  IMAD.WIDE R2, R0, R9, c[0x0][0x160] ;  /* 0x0000580000027625 */ /* 0x000fc800078e0209 */
[----:B------:R-:W-:Y:S02]  /*0130*/  IMAD.WIDE R6, R6, R7, c[0x0][0x170] ;  /* 0x00005c0006067625 */ /* 0x000fe400078e0207 */
[----:B------:R-:W2:Y:S02]  /*0140*/  @!P0 LDG.E.U16 R10, [R2.64] ;  /* 0x00000004020a8981 */ /* 0x000ea4000c1e1500 */
[----:B------:R-:W-:Y:S02]  /*0150*/  IMAD.WIDE R8, R0, R9, c[0x0][0x178] ;  /* 0x00005e0000087625 */ /* 0x000fe400078e0209 */
[----:B------:R-:W3:Y:S04]  /*0160*/  @!P0 LDG.E R11, [R4.64] ;  /* 0x00000004040b8981 */ /* 0x000ee8000c1e1900 */
[----:B------:R-:W3:Y:S04]  /*0170*/  @!P0 LDG.E.EL R12, [R6.64] ;  /* 0x00000004060c8981 */ /* 0x000ee8000c2e1900 */
[----:B------:R-:W4:Y:S01]  /*0180*/  @!P0 LDG.E.U16 R13, [R8.64] ;  /* 0x00000004080d8981 */ /* 0x000f22000c1e1500 */
[----:B--2---:R-:W-:Y:S01]  /*0190*/  SHF.L.U32 R15, R10, 0x10, RZ ;  /* 0x000000100a0f7819 */ /* 0x004fe200000006ff */
[----:B---3--:R-:W-:Y:S01]  /*01a0*/  FMUL R12, R12, R11 ;  /* 0x0000000b0c0c7220 */ /* 0x008fe20000400000 */
[----:B----4-:R-:W-:-:S03]  /*01b0*/  SHF.L.U32 R13, R13, 0x10, RZ ;  /* 0x000000100d0d7819 */ /* 0x010fc600000006ff */
[----:B------:R-:W-:Y:S02]  /*01c0*/  FFMA R12, R15, R11, -R12 ;  /* 0x0000000b0f0c7223 */ /* 0x000fe4000000080c */
[----:B------:R-:W-:Y:S02]  /*01d0*/  FFMA R13, -R13, R13, 1 ;  /* 0x3f8000000d0d7423 */ /* 0x000fe4000000010d */
[----:B------:R-:W-:-:S04]  /*01e0*/  FMUL R12, R12, 50 ;  /* 0x424800000c0c7820 */ /* 0x000fc80000400000 */
[----:B------:R-:W-:Y:S01]  /*01f0*/  FMUL R12, R12, R13 ;  /* 0x0000000d0c0c7220 */ /* 0x000fe20000400000 */
[----:B------:R-:W-:Y:S06]  /*0200*/  @P0 EXIT ;  /* 0x000000000000094d */ /* 0x000fec0003800000 */
[----:B------:R-:W-:-:S04]  /*0210*/  FMUL R12, R12, 0.019999999552965164185 ;  /* 0x3ca3d70a0c0c7820 */ /* 0x000fc80000400000 */
[----:B------:R-:W-:-:S05]  /*0220*/  FMUL R12, R12, 0.0625 ;  /* 0x3d8000000c0c7820 */ /* 0x000fca0000400000 */
[----:B------:R-:W-:-:S05]  /*0230*/  F2FP.BF16.PACK_AB R12, RZ, R12 ;  /* 0x0000000cff0c723e */ /* 0x000fca00000010ff */
[----:B------:R-:W-:Y:S01]  /*0240*/  STG.E.U16 [R2.64], R12 ;  /* 0x0000000c02007986 */ /* 0x000fe2000c101504 */
[----:B------:R-:W-:Y:S05]  /*0250*/  EXIT ;  /* 0x000000000000794d */ /* 0x000fea0003800000 */
.L_x_0:
[----:B------:R-:W-:-:S00]  /*0260*/  BRA `(.L_x_0) ;  /* 0xfffffff000007947 */ /* 0x000fc0000383ffff */
[----:B------:R-:W-:-:S00]  /*0270*/  NOP ;  /* 0x0000000000007918 */ /* 0x000fc00000000000 */
        /* <DEDUP_REMOVED lines=8> */
.L_x_1:
